//
// Generated by NVIDIA NVVM Compiler
//
// Compiler Build ID: CL-36424714
// Cuda compilation tools, release 13.0, V13.0.88
// Based on NVVM 20.0.0
//

.version 9.0
.target sm_100
.address_size 64

	// .globl	_Z6ASSIGNPdS_

.visible .entry _Z6ASSIGNPdS_(
	.param .u64 .ptr .align 1 _Z6ASSIGNPdS__param_0,
	.param .u64 .ptr .align 1 _Z6ASSIGNPdS__param_1
)
{
	.reg .b32 	%r<5>;
	.reg .b64 	%rd<8>;
	.reg .b64 	%fd<2>;

	ld.param.u64 	%rd1, [_Z6ASSIGNPdS__param_0];
	ld.param.u64 	%rd2, [_Z6ASSIGNPdS__param_1];
	cvta.to.global.u64 	%rd3, %rd1;
	cvta.to.global.u64 	%rd4, %rd2;
	mov.u32 	%r1, %tid.x;
	mov.u32 	%r2, %ntid.x;
	mov.u32 	%r3, %ctaid.x;
	mad.lo.s32 	%r4, %r2, %r3, %r1;
	mul.wide.s32 	%rd5, %r4, 8;
	add.s64 	%rd6, %rd4, %rd5;
	ld.global.f64 	%fd1, [%rd6];
	add.s64 	%rd7, %rd3, %rd5;
	st.global.f64 	[%rd7], %fd1;
	ret;

}


// ===== COMPILED SASS (sm_100) =====

	.target	sm_100

	.elftype	@"ET_EXEC"


//--------------------- .note.nv.tkinfo           --------------------------
	.section	.note.nv.tkinfo,"",@"SHT_NOTE"
	.sectionflags	@"SHF_NOTE_NV_TKINFO"
	.tkinfo
        /*0018*/ 	.word	0x00000002
        /*0030*/ 	.string	""
        /*0030*/ 	.string	"ptxas"
        /*0030*/ 	.string	"Cuda compilation tools, release 13.0, V13.0.88"
        /*0030*/ 	.string	"Build cuda_13.0.r13.0/compiler.36424714_0"
        /*0030*/ 	.string	"-arch sm_100 -m 64 "



//--------------------- .note.nv.cuinfo           --------------------------
	.section	.note.nv.cuinfo,"",@"SHT_NOTE"
	.sectionflags	@"SHF_NOTE_NV_CUINFO"
        /*0018*/ 	.short	0x0002
        /*001a*/ 	.short	0x0064
        /*001c*/ 	.short	0x0082
	.zero		2


//--------------------- .nv.info                  --------------------------
	.section	.nv.info,"",@"SHT_CUDA_INFO"
	.align	4


	//----- nvinfo : EIATTR_REGCOUNT
	.align		4
        /*0000*/ 	.byte	0x04, 0x2f
        /*0002*/ 	.short	(.L_1 - .L_0)
	.align		4
.L_0:
        /*0004*/ 	.word	index@(_Z6ASSIGNPdS_)
        /*0008*/ 	.word	0x0000000a


	//----- nvinfo : EIATTR_FRAME_SIZE
	.align		4
.L_1:
        /*000c*/ 	.byte	0x04, 0x11
        /*000e*/ 	.short	(.L_3 - .L_2)
	.align		4
.L_2:
        /*0010*/ 	.word	index@(_Z6ASSIGNPdS_)
        /*0014*/ 	.word	0x00000000


	//----- nvinfo : EIATTR_MIN_STACK_SIZE
	.align		4
.L_3:
        /*0018*/ 	.byte	0x04, 0x12
        /*001a*/ 	.short	(.L_5 - .L_4)
	.align		4
.L_4:
        /*001c*/ 	.word	index@(_Z6ASSIGNPdS_)
        /*0020*/ 	.word	0x00000000
.L_5:


//--------------------- .nv.compat                --------------------------
	.section	.nv.compat,"",@"SHT_CUDA_COMPAT_INFO"
	.align	4
        /*0000*/ 	.byte	0x02, 0x09, 0x00, 0x00, 0x02, 0x02, 0x01, 0x00, 0x02, 0x05, 0x05, 0x00, 0x03, 0x07, 0x01, 0x01
        /*0010*/ 	.byte	0x02, 0x03, 0x00, 0x00, 0x02, 0x06, 0x01, 0x00, 0x04, 0x0b, 0x08, 0x00, 0x09, 0x00, 0x00, 0x00
        /*0020*/ 	.byte	0x00, 0x00, 0x00, 0x00


//--------------------- .nv.info._Z6ASSIGNPdS_    --------------------------
	.section	.nv.info._Z6ASSIGNPdS_,"",@"SHT_CUDA_INFO"
	.sectionflags	@""
	.align	4


	//----- nvinfo : EIATTR_CUDA_API_VERSION
	.align		4
        /*0000*/ 	.byte	0x04, 0x37
        /*0002*/ 	.short	(.L_7 - .L_6)
.L_6:
        /*0004*/ 	.word	0x00000082


	//----- nvinfo : EIATTR_KPARAM_INFO
	.align		4
.L_7:
        /*0008*/ 	.byte	0x04, 0x17
        /*000a*/ 	.short	(.L_9 - .L_8)
.L_8:
        /*000c*/ 	.word	0x00000000
        /*0010*/ 	.short	0x0001
        /*0012*/ 	.short	0x0008
        /*0014*/ 	.byte	0x00, 0xf5, 0x21, 0x00


	//----- nvinfo : EIATTR_KPARAM_INFO
	.align		4
.L_9:
        /*0018*/ 	.byte	0x04, 0x17
        /*001a*/ 	.short	(.L_11 - .L_10)
.L_10:
        /*001c*/ 	.word	0x00000000
        /*0020*/ 	.short	0x0000
        /*0022*/ 	.short	0x0000
        /*0024*/ 	.byte	0x00, 0xf5, 0x21, 0x00


	//----- nvinfo : EIATTR_SPARSE_MMA_MASK
	.align		4
.L_11:
        /*0028*/ 	.byte	0x03, 0x50
        /*002a*/ 	.short	0x0000


	//----- nvinfo : EIATTR_MAXREG_COUNT
	.align		4
        /*002c*/ 	.byte	0x03, 0x1b
        /*002e*/ 	.short	0x00ff


	//----- nvinfo : EIATTR_MERCURY_ISA_VERSION
	.align		4
        /*0030*/ 	.byte	0x03, 0x5f
        /*0032*/ 	.short	0x0101


	//----- nvinfo : EIATTR_VRC_CTA_INIT_COUNT
	.align		4
        /*0034*/ 	.byte	0x02, 0x4a
	.zero		1
	.zero		1


	//----- nvinfo : EIATTR_EXIT_INSTR_OFFSETS
	.align		4
        /*0038*/ 	.byte	0x04, 0x1c
        /*003a*/ 	.short	(.L_13 - .L_12)


	//   ....[0]....
.L_12:
        /*003c*/ 	.word	0x000000c0


	//----- nvinfo : EIATTR_CBANK_PARAM_SIZE
	.align		4
.L_13:
        /*0040*/ 	.byte	0x03, 0x19
        /*0042*/ 	.short	0x0010


	//----- nvinfo : EIATTR_PARAM_CBANK
	.align		4
        /*0044*/ 	.byte	0x04, 0x0a
        /*0046*/ 	.short	(.L_15 - .L_14)
	.align		4
.L_14:
        /*0048*/ 	.word	index@(.nv.constant0._Z6ASSIGNPdS_)
        /*004c*/ 	.short	0x0380
        /*004e*/ 	.short	0x0010


	//----- nvinfo : EIATTR_SW_WAR
	.align		4
.L_15:
        /*0050*/ 	.byte	0x04, 0x36
        /*0052*/ 	.short	(.L_17 - .L_16)
.L_16:
        /*0054*/ 	.word	0x00000008
.L_17:


//--------------------- .nv.callgraph             --------------------------
	.section	.nv.callgraph,"",@"SHT_CUDA_CALLGRAPH"
	.align	4
	.sectionentsize	8
	.align		4
        /*0000*/ 	.word	0x00000000
	.align		4
        /*0004*/ 	.word	0xffffffff
	.align		4
        /*0008*/ 	.word	0x00000000
	.align		4
        /*000c*/ 	.word	0xfffffffe
	.align		4
        /*0010*/ 	.word	0x00000000
	.align		4
        /*0014*/ 	.word	0xfffffffd
	.align		4
        /*0018*/ 	.word	0x00000000
	.align		4
        /*001c*/ 	.word	0xfffffffc


//--------------------- .text._Z6ASSIGNPdS_       --------------------------
	.section	.text._Z6ASSIGNPdS_,"ax",@progbits
	.align	128
        .global         _Z6ASSIGNPdS_
        .type           _Z6ASSIGNPdS_,@function
        .size           _Z6ASSIGNPdS_,(.L_x_1 - _Z6ASSIGNPdS_)
        .other          _Z6ASSIGNPdS_,@"STO_CUDA_ENTRY STV_DEFAULT"
_Z6ASSIGNPdS_:
.text._Z6ASSIGNPdS_:
[----:B------:R-:W-:Y:S01]  /*0000*/  LDC R1, c[0x0][0x37c] ;  /* 0x0000df00ff017b82 */ /* 0x000fe20000000800 */
[----:B------:R-:W0:Y:S07]  /*0010*/  S2R R7, SR_TID.X ;  /* 0x0000000000077919 */ /* 0x000e2e0000002100 */
[----:B------:R-:W1:Y:S01]  /*0020*/  LDC.64 R2, c[0x0][0x388] ;  /* 0x0000e200ff027b82 */ /* 0x000e620000000a00 */
[----:B------:R-:W0:Y:S01]  /*0030*/  LDCU UR6, c[0x0][0x360] ;  /* 0x00006c00ff0677ac */ /* 0x000e220008000800 */
[----:B------:R-:W0:Y:S01]  /*0040*/  S2R R0, SR_CTAID.X ;  /* 0x0000000000007919 */ /* 0x000e220000002500 */
[----:B------:R-:W2:Y:S05]  /*0050*/  LDCU.64 UR4, c[0x0][0x358] ;  /* 0x00006b00ff0477ac */ /* 0x000eaa0008000a00 */
[----:B------:R-:W3:Y:S01]  /*0060*/  LDC.64 R4, c[0x0][0x380] ;  /* 0x0000e000ff047b82 */ /* 0x000ee20000000a00 */
[----:B0-----:R-:W-:-:S04]  /*0070*/  IMAD R7, R0, UR6, R7 ;  /* 0x0000000600077c24 */ /* 0x001fc8000f8e0207 */
[----:B-1----:R-:W-:-:S06]  /*0080*/  IMAD.WIDE R2, R7, 0x8, R2 ;  /* 0x0000000807027825 */ /* 0x002fcc00078e0202 */
[----:B--2---:R-:W2:Y:S01]  /*0090*/  LDG.E.64 R2, desc[UR4][R2.64] ;  /* 0x0000000402027981 */ /* 0x004ea2000c1e1b00 */
[----:B---3--:R-:W-:-:S05]  /*00a0*/  IMAD.WIDE R4, R7, 0x8, R4 ;  /* 0x0000000807047825 */ /* 0x008fca00078e0204 */
[----:B--2---:R-:W-:Y:S01]  /*00b0*/  STG.E.64 desc[UR4][R4.64], R2 ;  /* 0x0000000204007986 */ /* 0x004fe2000c101b04 */
[----:B------:R-:W-:Y:S05]  /*00c0*/  EXIT ;  /* 0x000000000000794d */ /* 0x000fea0003800000 */
.L_x_0:
[----:B------:R-:W-:-:S00]  /*00d0*/  BRA `(.L_x_0) ;  /* 0xfffffffc00fc7947 */ /* 0x000fc0000383ffff */
[----:B------:R-:W-:-:S00]  /*00e0*/  NOP ;  /* 0x0000000000007918 */ /* 0x000fc00000000000 */
        /* <DEDUP_REMOVED lines=9> */
.L_x_1:


//--------------------- .nv.shared.reserved.0     --------------------------
	.section	.nv.shared.reserved.0,"aw",@nobits
	.weak		__nv_reservedSMEM_offset_0_alias
	.size		__nv_reservedSMEM_offset_0_alias, 0, 64
	.other		__nv_reservedSMEM_offset_0_alias,@"STO_CUDA_RESERVED_SHARED STV_DEFAULT"
__nv_reservedSMEM_offset_0_alias:
	.zero		0
	.zero		64


//--------------------- .nv.constant0._Z6ASSIGNPdS_ --------------------------
	.section	.nv.constant0._Z6ASSIGNPdS_,"a",@progbits
	.sectionflags	@""
	.align	4
.nv.constant0._Z6ASSIGNPdS_:
	.zero		912


//--------------------- SYMBOLS --------------------------

	.type		.nv.reservedSmem.offset0,@object
	.size		.nv.reservedSmem.offset0,0x4
